//
// Generated by NVIDIA NVVM Compiler
//
// Compiler Build ID: CL-36424714
// Cuda compilation tools, release 13.0, V13.0.88
// Based on NVVM 20.0.0
//

.version 9.0
.target sm_100
.address_size 64

	// .globl	_Z7aKernelv
.extern .func  (.param .b32 func_retval0) vprintf
(
	.param .b64 vprintf_param_0,
	.param .b64 vprintf_param_1
)
;
// _ZZ7aKernelvE3arr has been demoted
.global .align 1 .b8 $str[26] = {65, 58, 32, 84, 104, 114, 101, 97, 100, 32, 37, 53, 100, 44, 32, 118, 97, 108, 117, 101, 32, 37, 53, 100, 10};
.global .align 1 .b8 $str$1[36] = {66, 58, 32, 84, 104, 114, 101, 97, 100, 32, 37, 53, 100, 44, 32, 118, 97, 108, 117, 101, 32, 37, 53, 100, 44, 32, 100, 105, 102, 102, 61, 37, 53, 100, 10};

.visible .entry _Z7aKernelv()
{
	.local .align 8 .b8 	__local_depot0[16];
	.reg .b64 	%SP;
	.reg .b64 	%SPL;
	.reg .pred 	%p<2>;
	.reg .b32 	%r<16>;
	.reg .b64 	%rd<8>;
	// demoted variable
	.shared .align 4 .b8 _ZZ7aKernelvE3arr[2048];
	mov.u64 	%SPL, __local_depot0;
	cvta.local.u64 	%SP, %SPL;
	add.u64 	%rd2, %SP, 0;
	add.u64 	%rd1, %SPL, 0;
	mov.u32 	%r1, %tid.x;
	shl.b32 	%r8, %r1, 2;
	mov.u32 	%r9, _ZZ7aKernelvE3arr;
	add.s32 	%r2, %r9, %r8;
	st.shared.u32 	[%r2], %r1;
	st.local.v2.u32 	[%rd1], {%r1, %r1};
	mov.u64 	%rd3, $str;
	cvta.global.u64 	%rd4, %rd3;
	{ // callseq 0, 0
	.param .b64 param0;
	st.param.b64 	[param0], %rd4;
	.param .b64 param1;
	st.param.b64 	[param1], %rd2;
	.param .b32 retval0;
	call.uni (retval0), 
	vprintf, 
	(
	param0, 
	param1
	);
	ld.param.b32 	%r10, [retval0];
	} // callseq 0
	bar.sync 	0;
	ld.shared.u32 	%r5, [%r2];
	setp.gt.u32 	%p1, %r1, 510;
	mov.u32 	%r15, %r5;
	@%p1 bra 	$L__BB0_2;
	ld.shared.u32 	%r15, [%r2+4];
	bar.sync 	0;
	st.shared.u32 	[%r2], %r15;
$L__BB0_2:
	sub.s32 	%r12, %r15, %r5;
	st.local.v2.u32 	[%rd1], {%r1, %r15};
	st.local.u32 	[%rd1+8], %r12;
	mov.u64 	%rd5, $str$1;
	cvta.global.u64 	%rd6, %rd5;
	{ // callseq 1, 0
	.param .b64 param0;
	st.param.b64 	[param0], %rd6;
	.param .b64 param1;
	st.param.b64 	[param1], %rd2;
	.param .b32 retval0;
	call.uni (retval0), 
	vprintf, 
	(
	param0, 
	param1
	);
	ld.param.b32 	%r13, [retval0];
	} // callseq 1
	ret;

}


// ===== COMPILED SASS (sm_100) =====

	.target	sm_100

	.elftype	@"ET_EXEC"


//--------------------- .note.nv.tkinfo           --------------------------
	.section	.note.nv.tkinfo,"",@"SHT_NOTE"
	.sectionflags	@"SHF_NOTE_NV_TKINFO"
	.tkinfo
        /*0018*/ 	.word	0x00000002
        /*0030*/ 	.string	""
        /*0030*/ 	.string	"ptxas"
        /*0030*/ 	.string	"Cuda compilation tools, release 13.0, V13.0.88"
        /*0030*/ 	.string	"Build cuda_13.0.r13.0/compiler.36424714_0"
        /*0030*/ 	.string	"-arch sm_100 -m 64 "



//--------------------- .note.nv.cuinfo           --------------------------
	.section	.note.nv.cuinfo,"",@"SHT_NOTE"
	.sectionflags	@"SHF_NOTE_NV_CUINFO"
        /*0018*/ 	.short	0x0002
        /*001a*/ 	.short	0x0064
        /*001c*/ 	.short	0x0082
	.zero		2


//--------------------- .nv.info                  --------------------------
	.section	.nv.info,"",@"SHT_CUDA_INFO"
	.align	4


	//----- nvinfo : EIATTR_REGCOUNT
	.align		4
        /*0000*/ 	.byte	0x04, 0x2f
        /*0002*/ 	.short	(.L_3 - .L_2)
	.align		4
.L_2:
        /*0004*/ 	.word	index@(_Z7aKernelv)
        /*0008*/ 	.word	0x00000018


	//----- nvinfo : EIATTR_FRAME_SIZE
	.align		4
.L_3:
        /*000c*/ 	.byte	0x04, 0x11
        /*000e*/ 	.short	(.L_5 - .L_4)
	.align		4
.L_4:
        /*0010*/ 	.word	index@(_Z7aKernelv)
        /*0014*/ 	.word	0x00000010


	//----- nvinfo : EIATTR_MIN_STACK_SIZE
	.align		4
.L_5:
        /*0018*/ 	.byte	0x04, 0x12
        /*001a*/ 	.short	(.L_7 - .L_6)
	.align		4
.L_6:
        /*001c*/ 	.word	index@(_Z7aKernelv)
        /*0020*/ 	.word	0x00000010
.L_7:


//--------------------- .nv.compat                --------------------------
	.section	.nv.compat,"",@"SHT_CUDA_COMPAT_INFO"
	.align	4
        /*0000*/ 	.byte	0x02, 0x09, 0x00, 0x00, 0x02, 0x02, 0x01, 0x00, 0x02, 0x05, 0x05, 0x00, 0x03, 0x07, 0x01, 0x01
        /*0010*/ 	.byte	0x02, 0x03, 0x00, 0x00, 0x02, 0x06, 0x01, 0x00, 0x04, 0x0b, 0x08, 0x00, 0x09, 0x00, 0x00, 0x00
        /*0020*/ 	.byte	0x00, 0x00, 0x00, 0x00


//--------------------- .nv.info._Z7aKernelv      --------------------------
	.section	.nv.info._Z7aKernelv,"",@"SHT_CUDA_INFO"
	.sectionflags	@""
	.align	4


	//----- nvinfo : EIATTR_CUDA_API_VERSION
	.align		4
        /*0000*/ 	.byte	0x04, 0x37
        /*0002*/ 	.short	(.L_9 - .L_8)
.L_8:
        /*0004*/ 	.word	0x00000082


	//----- nvinfo : EIATTR_SPARSE_MMA_MASK
	.align		4
.L_9:
        /*0008*/ 	.byte	0x03, 0x50
        /*000a*/ 	.short	0x0000


	//----- nvinfo : EIATTR_MAXREG_COUNT
	.align		4
        /*000c*/ 	.byte	0x03, 0x1b
        /*000e*/ 	.short	0x00ff


	//----- nvinfo : EIATTR_NUM_BARRIERS
	.align		4
        /*0010*/ 	.byte	0x02, 0x4c
        /*0012*/ 	.byte	0x01
	.zero		1


	//----- nvinfo : EIATTR_EXTERNS
	.align		4
        /*0014*/ 	.byte	0x04, 0x0f
        /*0016*/ 	.short	(.L_11 - .L_10)


	//   ....[0]....
	.align		4
.L_10:
        /*0018*/ 	.word	index@(vprintf)


	//----- nvinfo : EIATTR_MERCURY_ISA_VERSION
	.align		4
.L_11:
        /*001c*/ 	.byte	0x03, 0x5f
        /*001e*/ 	.short	0x0101


	//----- nvinfo : EIATTR_VRC_CTA_INIT_COUNT
	.align		4
        /*0020*/ 	.byte	0x02, 0x4a
	.zero		1
	.zero		1


	//----- nvinfo : EIATTR_SYSCALL_OFFSETS
	.align		4
        /*0024*/ 	.byte	0x04, 0x46
        /*0026*/ 	.short	(.L_13 - .L_12)


	//   ....[0]....
.L_12:
        /*0028*/ 	.word	0x00000160


	//   ....[1]....
        /*002c*/ 	.word	0x000002b0


	//----- nvinfo : EIATTR_EXIT_INSTR_OFFSETS
	.align		4
.L_13:
        /*0030*/ 	.byte	0x04, 0x1c
        /*0032*/ 	.short	(.L_15 - .L_14)


	//   ....[0]....
.L_14:
        /*0034*/ 	.word	0x000002c0


	//----- nvinfo : EIATTR_SW_WAR
	.align		4
.L_15:
        /*0038*/ 	.byte	0x04, 0x36
        /*003a*/ 	.short	(.L_17 - .L_16)
.L_16:
        /*003c*/ 	.word	0x00000008
.L_17:


//--------------------- .nv.callgraph             --------------------------
	.section	.nv.callgraph,"",@"SHT_CUDA_CALLGRAPH"
	.align	4
	.sectionentsize	8
	.align		4
        /*0000*/ 	.word	0x00000000
	.align		4
        /*0004*/ 	.word	0xffffffff
	.align		4
        /*0008*/ 	.word	index@(_Z7aKernelv)
	.align		4
        /*000c*/ 	.word	index@(vprintf)
	.align		4
        /*0010*/ 	.word	0x00000000
	.align		4
        /*0014*/ 	.word	0xfffffffe
	.align		4
        /*0018*/ 	.word	0x00000000
	.align		4
        /*001c*/ 	.word	0xfffffffd
	.align		4
        /*0020*/ 	.word	0x00000000
	.align		4
        /*0024*/ 	.word	0xfffffffc


//--------------------- .nv.constant4             --------------------------
	.section	.nv.constant4,"a",@progbits
	.align	8
	.align		8
.nv.constant4:
        /*0000*/ 	.dword	vprintf
	.align		8
        /*0008*/ 	.dword	$str
	.align		8
        /*0010*/ 	.dword	$str$1


//--------------------- .text._Z7aKernelv         --------------------------
	.section	.text._Z7aKernelv,"ax",@progbits
	.align	128
        .global         _Z7aKernelv
        .type           _Z7aKernelv,@function
        .size           _Z7aKernelv,(.L_x_3 - _Z7aKernelv)
        .other          _Z7aKernelv,@"STO_CUDA_ENTRY STV_DEFAULT"
_Z7aKernelv:
.text._Z7aKernelv:
[----:B------:R-:W0:Y:S01]  /*0000*/  LDC R1, c[0x0][0x37c] ;  /* 0x0000df00ff017b82 */ /* 0x000e220000000800 */
[----:B------:R-:W1:Y:S07]  /*0010*/  S2R R2, SR_TID.X ;  /* 0x0000000000027919 */ /* 0x000e6e0000002100 */
[----:B------:R-:W2:Y:S01]  /*0020*/  S2UR UR5, SR_CgaCtaId ;  /* 0x00000000000579c3 */ /* 0x000ea20000008800 */
[----:B------:R-:W-:Y:S01]  /*0030*/  UMOV UR4, 0x400 ;  /* 0x0000040000047882 */ /* 0x000fe20000000000 */
[----:B------:R-:W3:Y:S01]  /*0040*/  LDCU UR6, c[0x0][0x2f8] ;  /* 0x00005f00ff0677ac */ /* 0x000ee20008000800 */
[----:B0-----:R-:W-:Y:S01]  /*0050*/  VIADD R1, R1, 0xfffffff0 ;  /* 0xfffffff001017836 */ /* 0x001fe20000000000 */
[----:B------:R-:W-:Y:S01]  /*0060*/  MOV R0, 0x0 ;  /* 0x0000000000007802 */ /* 0x000fe20000000f00 */
[----:B------:R-:W0:Y:S03]  /*0070*/  LDCU.64 UR8, c[0x4][0x8] ;  /* 0x01000100ff0877ac */ /* 0x000e260008000a00 */
[----:B------:R4:W5:Y:S01]  /*0080*/  LDC.64 R8, c[0x4][R0] ;  /* 0x0100000000087b82 */ /* 0x0009620000000a00 */
[----:B---3--:R-:W-:Y:S01]  /*0090*/  IADD3 R17, P0, PT, R1, UR6, RZ ;  /* 0x0000000601117c10 */ /* 0x008fe2000ff1e0ff */
[----:B--2---:R-:W-:Y:S01]  /*00a0*/  ULEA UR4, UR5, UR4, 0x18 ;  /* 0x0000000405047291 */ /* 0x004fe2000f8ec0ff */
[----:B0-----:R-:W-:Y:S01]  /*00b0*/  IMAD.U32 R4, RZ, RZ, UR8 ;  /* 0x00000008ff047e24 */ /* 0x001fe2000f8e00ff */
[----:B------:R-:W0:Y:S01]  /*00c0*/  LDCU UR5, c[0x0][0x2fc] ;  /* 0x00005f80ff0577ac */ /* 0x000e220008000800 */
[----:B------:R-:W-:Y:S01]  /*00d0*/  IMAD.U32 R5, RZ, RZ, UR9 ;  /* 0x00000009ff057e24 */ /* 0x000fe2000f8e00ff */
[----:B------:R-:W-:Y:S01]  /*00e0*/  MOV R6, R17 ;  /* 0x0000001100067202 */ /* 0x000fe20000000f00 */
[----:B-1----:R-:W-:Y:S01]  /*00f0*/  IMAD.MOV.U32 R3, RZ, RZ, R2 ;  /* 0x000000ffff037224 */ /* 0x002fe200078e0002 */
[----:B------:R-:W-:-:S04]  /*0100*/  LEA R18, R2, UR4, 0x2 ;  /* 0x0000000402127c11 */ /* 0x000fc8000f8e10ff */
[----:B------:R4:W-:Y:S04]  /*0110*/  STL.64 [R1], R2 ;  /* 0x0000000201007387 */ /* 0x0009e80000100a00 */
[----:B------:R4:W-:Y:S01]  /*0120*/  STS [R18], R2 ;  /* 0x0000000212007388 */ /* 0x0009e20000000800 */
[----:B0-----:R-:W-:-:S05]  /*0130*/  IADD3.X R16, PT, PT, RZ, UR5, RZ, P0, !PT ;  /* 0x00000005ff107c10 */ /* 0x001fca00087fe4ff */
[----:B----4-:R-:W-:-:S07]  /*0140*/  IMAD.MOV.U32 R7, RZ, RZ, R16 ;  /* 0x000000ffff077224 */ /* 0x010fce00078e0010 */
[----:B------:R-:W-:-:S07]  /*0150*/  LEPC R20, `(.L_x_0) ;  /* 0x000000001014794e */ /* 0x000fce0000000000 */
[----:B-----5:R-:W-:Y:S05]  /*0160*/  CALL.ABS.NOINC R8 ;  /* 0x0000000008007343 */ /* 0x020fea0003c00000 */
.L_x_0:
[----:B------:R-:W-:Y:S05]  /*0170*/  WARPSYNC.ALL ;  /* 0x0000000000007948 */ /* 0x000fea0003800000 */
[----:B------:R-:W-:Y:S01]  /*0180*/  BAR.SYNC.DEFER_BLOCKING 0x0 ;  /* 0x0000000000007b1d */ /* 0x000fe20000010000 */
[----:B------:R-:W-:Y:S01]  /*0190*/  ISETP.GT.U32.AND P0, PT, R2, 0x1fe, PT ;  /* 0x000001fe0200780c */ /* 0x000fe20003f04070 */
[----:B------:R-:W-:Y:S01]  /*01a0*/  IMAD.MOV.U32 R6, RZ, RZ, R17 ;  /* 0x000000ffff067224 */ /* 0x000fe200078e0011 */
[----:B------:R-:W-:Y:S02]  /*01b0*/  MOV R8, R2 ;  /* 0x0000000200087202 */ /* 0x000fe40000000f00 */
[----:B------:R-:W-:Y:S01]  /*01c0*/  MOV R2, 0x0 ;  /* 0x0000000000027802 */ /* 0x000fe20000000f00 */
[----:B------:R-:W0:Y:S01]  /*01d0*/  LDCU.64 UR4, c[0x4][0x10] ;  /* 0x01000200ff0477ac */ /* 0x000e220008000a00 */
[----:B------:R-:W-:-:S04]  /*01e0*/  MOV R7, R16 ;  /* 0x0000001000077202 */ /* 0x000fc80000000f00 */
[----:B------:R-:W1:Y:S01]  /*01f0*/  LDC.64 R2, c[0x4][R2] ;  /* 0x0100000002027b82 */ /* 0x000e620000000a00 */
[----:B------:R-:W2:Y:S01]  /*0200*/  LDS R0, [R18] ;  /* 0x0000000012007984 */ /* 0x000ea20000000800 */
[----:B0-----:R-:W-:Y:S01]  /*0210*/  IMAD.U32 R4, RZ, RZ, UR4 ;  /* 0x00000004ff047e24 */ /* 0x001fe2000f8e00ff */
[----:B------:R-:W-:Y:S01]  /*0220*/  MOV R5, UR5 ;  /* 0x0000000500057c02 */ /* 0x000fe20008000f00 */
[----:B--2---:R-:W-:-:S06]  /*0230*/  IMAD.MOV.U32 R9, RZ, RZ, R0 ;  /* 0x000000ffff097224 */ /* 0x004fcc00078e0000 */
[----:B------:R-:W0:Y:S01]  /*0240*/  @!P0 LDS R9, [R18+0x4] ;  /* 0x0000040012098984 */ /* 0x000e220000000800 */
[----:B------:R-:W-:Y:S01]  /*0250*/  @!P0 BAR.SYNC.DEFER_BLOCKING 0x0 ;  /* 0x0000000000008b1d */ /* 0x000fe20000010000 */
[----:B0-----:R-:W-:-:S05]  /*0260*/  IMAD.IADD R0, R9, 0x1, -R0 ;  /* 0x0000000109007824 */ /* 0x001fca00078e0a00 */
[----:B------:R0:W-:Y:S04]  /*0270*/  STL.64 [R1], R8 ;  /* 0x0000000801007387 */ /* 0x0001e80000100a00 */
[----:B------:R0:W-:Y:S04]  /*0280*/  @!P0 STS [R18], R9 ;  /* 0x0000000912008388 */ /* 0x0001e80000000800 */
[----:B-1----:R0:W-:Y:S02]  /*0290*/  STL [R1+0x8], R0 ;  /* 0x0000080001007387 */ /* 0x0021e40000100800 */
[----:B------:R-:W-:-:S07]  /*02a0*/  LEPC R20, `(.L_x_1) ;  /* 0x000000001014794e */ /* 0x000fce0000000000 */
[----:B0-----:R-:W-:Y:S05]  /*02b0*/  CALL.ABS.NOINC R2 ;  /* 0x0000000002007343 */ /* 0x001fea0003c00000 */
.L_x_1:
[----:B------:R-:W-:Y:S05]  /*02c0*/  EXIT ;  /* 0x000000000000794d */ /* 0x000fea0003800000 */
.L_x_2:
[----:B------:R-:W-:-:S00]  /*02d0*/  BRA `(.L_x_2) ;  /* 0xfffffffc00fc7947 */ /* 0x000fc0000383ffff */
[----:B------:R-:W-:-:S00]  /*02e0*/  NOP ;  /* 0x0000000000007918 */ /* 0x000fc00000000000 */
        /* <DEDUP_REMOVED lines=9> */
.L_x_3:


//--------------------- .nv.global.init           --------------------------
	.section	.nv.global.init,"aw",@progbits
.nv.global.init:
	.type		$str,@object
	.size		$str,($str$1 - $str)
$str:
        /*0000*/ 	.byte	0x41, 0x3a, 0x20, 0x54, 0x68, 0x72, 0x65, 0x61, 0x64, 0x20, 0x25, 0x35, 0x64, 0x2c, 0x20, 0x76
        /*0010*/ 	.byte	0x61, 0x6c, 0x75, 0x65, 0x20, 0x25, 0x35, 0x64, 0x0a, 0x00
	.type		$str$1,@object
	.size		$str$1,(.L_1 - $str$1)
$str$1:
        /*001a*/ 	.byte	0x42, 0x3a, 0x20, 0x54, 0x68, 0x72, 0x65, 0x61, 0x64, 0x20, 0x25, 0x35, 0x64, 0x2c, 0x20, 0x76
        /*002a*/ 	.byte	0x61, 0x6c, 0x75, 0x65, 0x20, 0x25, 0x35, 0x64, 0x2c, 0x20, 0x64, 0x69, 0x66, 0x66, 0x3d, 0x25
        /*003a*/ 	.byte	0x35, 0x64, 0x0a, 0x00
.L_1:


//--------------------- .nv.shared._Z7aKernelv    --------------------------
	.section	.nv.shared._Z7aKernelv,"aw",@nobits
	.sectionflags	@""
	.align	4
.nv.shared._Z7aKernelv:
	.zero		3072


//--------------------- .nv.shared.reserved.0     --------------------------
	.section	.nv.shared.reserved.0,"aw",@nobits
	.weak		__nv_reservedSMEM_offset_0_alias
	.size		__nv_reservedSMEM_offset_0_alias, 0, 64
	.other		__nv_reservedSMEM_offset_0_alias,@"STO_CUDA_RESERVED_SHARED STV_DEFAULT"
__nv_reservedSMEM_offset_0_alias:
	.zero		0
	.zero		64


//--------------------- .nv.constant0._Z7aKernelv --------------------------
	.section	.nv.constant0._Z7aKernelv,"a",@progbits
	.sectionflags	@""
	.align	4
.nv.constant0._Z7aKernelv:
	.zero		896


//--------------------- SYMBOLS --------------------------

	.type		.nv.reservedSmem.offset0,@object
	.size		.nv.reservedSmem.offset0,0x4
	.type		.nv.reservedSmem.cap,@object
	.size		.nv.reservedSmem.cap,0x4
	.type		vprintf,@function
